//
// Generated by NVIDIA NVVM Compiler
//
// Compiler Build ID: CL-36424714
// Cuda compilation tools, release 13.0, V13.0.88
// Based on NVVM 20.0.0
//

.version 9.0
.target sm_100
.address_size 64

	// .globl	_ZN9benchmark12matMulKernelEPfS0_S0_iii

.visible .entry _ZN9benchmark12matMulKernelEPfS0_S0_iii(
	.param .u64 .ptr .align 1 _ZN9benchmark12matMulKernelEPfS0_S0_iii_param_0,
	.param .u64 .ptr .align 1 _ZN9benchmark12matMulKernelEPfS0_S0_iii_param_1,
	.param .u64 .ptr .align 1 _ZN9benchmark12matMulKernelEPfS0_S0_iii_param_2,
	.param .u32 _ZN9benchmark12matMulKernelEPfS0_S0_iii_param_3,
	.param .u32 _ZN9benchmark12matMulKernelEPfS0_S0_iii_param_4,
	.param .u32 _ZN9benchmark12matMulKernelEPfS0_S0_iii_param_5
)
{
	.reg .pred 	%p<13>;
	.reg .b32 	%r<41>;
	.reg .b32 	%f<68>;
	.reg .b64 	%rd<53>;

	ld.param.u64 	%rd7, [_ZN9benchmark12matMulKernelEPfS0_S0_iii_param_0];
	ld.param.u64 	%rd8, [_ZN9benchmark12matMulKernelEPfS0_S0_iii_param_1];
	ld.param.u64 	%rd6, [_ZN9benchmark12matMulKernelEPfS0_S0_iii_param_2];
	ld.param.u32 	%r20, [_ZN9benchmark12matMulKernelEPfS0_S0_iii_param_3];
	ld.param.u32 	%r18, [_ZN9benchmark12matMulKernelEPfS0_S0_iii_param_4];
	ld.param.u32 	%r19, [_ZN9benchmark12matMulKernelEPfS0_S0_iii_param_5];
	cvta.to.global.u64 	%rd1, %rd8;
	cvta.to.global.u64 	%rd2, %rd7;
	mov.u32 	%r21, %ntid.y;
	mov.u32 	%r22, %ctaid.y;
	mov.u32 	%r23, %tid.y;
	mad.lo.s32 	%r1, %r21, %r22, %r23;
	mov.u32 	%r24, %ntid.x;
	mov.u32 	%r25, %ctaid.x;
	mov.u32 	%r26, %tid.x;
	mad.lo.s32 	%r2, %r24, %r25, %r26;
	setp.ge.s32 	%p1, %r1, %r20;
	setp.ge.s32 	%p2, %r2, %r19;
	or.pred  	%p3, %p1, %p2;
	@%p3 bra 	$L__BB0_14;
	setp.lt.s32 	%p4, %r18, 1;
	mov.f32 	%f67, 0f00000000;
	@%p4 bra 	$L__BB0_13;
	mul.lo.s32 	%r3, %r18, %r1;
	and.b32  	%r4, %r18, 7;
	setp.lt.u32 	%p5, %r18, 8;
	mov.f32 	%f67, 0f00000000;
	mov.b32 	%r39, 0;
	@%p5 bra 	$L__BB0_5;
	and.b32  	%r39, %r18, 2147483640;
	neg.s32 	%r37, %r39;
	shl.b32 	%r7, %r19, 3;
	mul.wide.u32 	%rd9, %r3, 4;
	add.s64 	%rd10, %rd9, %rd2;
	add.s64 	%rd52, %rd10, 16;
	mov.f32 	%f67, 0f00000000;
	mul.wide.s32 	%rd13, %r19, 4;
	mov.u32 	%r36, %r2;
$L__BB0_4:
	.pragma "nounroll";
	ld.global.f32 	%f17, [%rd52+-16];
	mul.wide.s32 	%rd11, %r36, 4;
	add.s64 	%rd12, %rd1, %rd11;
	ld.global.f32 	%f18, [%rd12];
	fma.rn.f32 	%f19, %f17, %f18, %f67;
	ld.global.f32 	%f20, [%rd52+-12];
	add.s64 	%rd14, %rd12, %rd13;
	ld.global.f32 	%f21, [%rd14];
	fma.rn.f32 	%f22, %f20, %f21, %f19;
	ld.global.f32 	%f23, [%rd52+-8];
	add.s64 	%rd15, %rd14, %rd13;
	ld.global.f32 	%f24, [%rd15];
	fma.rn.f32 	%f25, %f23, %f24, %f22;
	ld.global.f32 	%f26, [%rd52+-4];
	add.s64 	%rd16, %rd15, %rd13;
	ld.global.f32 	%f27, [%rd16];
	fma.rn.f32 	%f28, %f26, %f27, %f25;
	ld.global.f32 	%f29, [%rd52];
	add.s64 	%rd17, %rd16, %rd13;
	ld.global.f32 	%f30, [%rd17];
	fma.rn.f32 	%f31, %f29, %f30, %f28;
	ld.global.f32 	%f32, [%rd52+4];
	add.s64 	%rd18, %rd17, %rd13;
	ld.global.f32 	%f33, [%rd18];
	fma.rn.f32 	%f34, %f32, %f33, %f31;
	ld.global.f32 	%f35, [%rd52+8];
	add.s64 	%rd19, %rd18, %rd13;
	ld.global.f32 	%f36, [%rd19];
	fma.rn.f32 	%f37, %f35, %f36, %f34;
	ld.global.f32 	%f38, [%rd52+12];
	add.s64 	%rd20, %rd19, %rd13;
	ld.global.f32 	%f39, [%rd20];
	fma.rn.f32 	%f67, %f38, %f39, %f37;
	add.s32 	%r37, %r37, 8;
	add.s32 	%r36, %r36, %r7;
	add.s64 	%rd52, %rd52, 32;
	setp.ne.s32 	%p6, %r37, 0;
	@%p6 bra 	$L__BB0_4;
$L__BB0_5:
	setp.eq.s32 	%p7, %r4, 0;
	@%p7 bra 	$L__BB0_13;
	and.b32  	%r13, %r18, 3;
	setp.lt.u32 	%p8, %r4, 4;
	@%p8 bra 	$L__BB0_8;
	add.s32 	%r28, %r39, %r3;
	mul.wide.u32 	%rd21, %r28, 4;
	add.s64 	%rd22, %rd2, %rd21;
	ld.global.f32 	%f41, [%rd22];
	mad.lo.s32 	%r29, %r39, %r19, %r2;
	mul.wide.s32 	%rd23, %r29, 4;
	add.s64 	%rd24, %rd1, %rd23;
	ld.global.f32 	%f42, [%rd24];
	fma.rn.f32 	%f43, %f41, %f42, %f67;
	cvt.u64.u32 	%rd25, %r3;
	cvt.u64.u32 	%rd26, %r39;
	add.s64 	%rd27, %rd26, %rd25;
	shl.b64 	%rd28, %rd27, 2;
	add.s64 	%rd29, %rd2, %rd28;
	ld.global.f32 	%f44, [%rd29+4];
	mul.wide.s32 	%rd30, %r19, 4;
	add.s64 	%rd31, %rd24, %rd30;
	ld.global.f32 	%f45, [%rd31];
	fma.rn.f32 	%f46, %f44, %f45, %f43;
	ld.global.f32 	%f47, [%rd29+8];
	add.s64 	%rd32, %rd31, %rd30;
	ld.global.f32 	%f48, [%rd32];
	fma.rn.f32 	%f49, %f47, %f48, %f46;
	ld.global.f32 	%f50, [%rd29+12];
	add.s64 	%rd33, %rd32, %rd30;
	ld.global.f32 	%f51, [%rd33];
	fma.rn.f32 	%f67, %f50, %f51, %f49;
	add.s32 	%r39, %r39, 4;
$L__BB0_8:
	setp.eq.s32 	%p9, %r13, 0;
	@%p9 bra 	$L__BB0_13;
	setp.eq.s32 	%p10, %r13, 1;
	@%p10 bra 	$L__BB0_11;
	add.s32 	%r30, %r39, %r3;
	mul.wide.u32 	%rd34, %r30, 4;
	add.s64 	%rd35, %rd2, %rd34;
	ld.global.f32 	%f53, [%rd35];
	mad.lo.s32 	%r31, %r39, %r19, %r2;
	mul.wide.s32 	%rd36, %r31, 4;
	add.s64 	%rd37, %rd1, %rd36;
	ld.global.f32 	%f54, [%rd37];
	fma.rn.f32 	%f55, %f53, %f54, %f67;
	cvt.u64.u32 	%rd38, %r3;
	cvt.u64.u32 	%rd39, %r39;
	add.s64 	%rd40, %rd39, %rd38;
	shl.b64 	%rd41, %rd40, 2;
	add.s64 	%rd42, %rd2, %rd41;
	ld.global.f32 	%f56, [%rd42+4];
	mul.wide.s32 	%rd43, %r19, 4;
	add.s64 	%rd44, %rd37, %rd43;
	ld.global.f32 	%f57, [%rd44];
	fma.rn.f32 	%f67, %f56, %f57, %f55;
	add.s32 	%r39, %r39, 2;
$L__BB0_11:
	and.b32  	%r32, %r18, 1;
	setp.eq.b32 	%p11, %r32, 1;
	not.pred 	%p12, %p11;
	@%p12 bra 	$L__BB0_13;
	add.s32 	%r33, %r39, %r3;
	mul.wide.u32 	%rd45, %r33, 4;
	add.s64 	%rd46, %rd2, %rd45;
	ld.global.f32 	%f58, [%rd46];
	mad.lo.s32 	%r34, %r39, %r19, %r2;
	mul.wide.s32 	%rd47, %r34, 4;
	add.s64 	%rd48, %rd1, %rd47;
	ld.global.f32 	%f59, [%rd48];
	fma.rn.f32 	%f67, %f58, %f59, %f67;
$L__BB0_13:
	mad.lo.s32 	%r35, %r19, %r1, %r2;
	cvta.to.global.u64 	%rd49, %rd6;
	mul.wide.s32 	%rd50, %r35, 4;
	add.s64 	%rd51, %rd49, %rd50;
	st.global.f32 	[%rd51], %f67;
$L__BB0_14:
	ret;

}
	// .globl	_ZN9benchmark5emptyEv
.visible .entry _ZN9benchmark5emptyEv()
{


	ret;

}


// ===== COMPILED SASS (sm_100) =====

	.target	sm_100

	.elftype	@"ET_EXEC"


//--------------------- .note.nv.tkinfo           --------------------------
	.section	.note.nv.tkinfo,"",@"SHT_NOTE"
	.sectionflags	@"SHF_NOTE_NV_TKINFO"
	.tkinfo
        /*0018*/ 	.word	0x00000002
        /*0030*/ 	.string	""
        /*0030*/ 	.string	"ptxas"
        /*0030*/ 	.string	"Cuda compilation tools, release 13.0, V13.0.88"
        /*0030*/ 	.string	"Build cuda_13.0.r13.0/compiler.36424714_0"
        /*0030*/ 	.string	"-arch sm_100 -m 64 "



//--------------------- .note.nv.cuinfo           --------------------------
	.section	.note.nv.cuinfo,"",@"SHT_NOTE"
	.sectionflags	@"SHF_NOTE_NV_CUINFO"
        /*0018*/ 	.short	0x0002
        /*001a*/ 	.short	0x0064
        /*001c*/ 	.short	0x0082
	.zero		2


//--------------------- .nv.info                  --------------------------
	.section	.nv.info,"",@"SHT_CUDA_INFO"
	.align	4


	//----- nvinfo : EIATTR_REGCOUNT
	.align		4
        /*0000*/ 	.byte	0x04, 0x2f
        /*0002*/ 	.short	(.L_1 - .L_0)
	.align		4
.L_0:
        /*0004*/ 	.word	index@(_ZN9benchmark12matMulKernelEPfS0_S0_iii)
        /*0008*/ 	.word	0x00000020


	//----- nvinfo : EIATTR_FRAME_SIZE
	.align		4
.L_1:
        /*000c*/ 	.byte	0x04, 0x11
        /*000e*/ 	.short	(.L_3 - .L_2)
	.align		4
.L_2:
        /*0010*/ 	.word	index@(_ZN9benchmark12matMulKernelEPfS0_S0_iii)
        /*0014*/ 	.word	0x00000000


	//----- nvinfo : EIATTR_REGCOUNT
	.align		4
.L_3:
        /*0018*/ 	.byte	0x04, 0x2f
        /*001a*/ 	.short	(.L_5 - .L_4)
	.align		4
.L_4:
        /*001c*/ 	.word	index@(_ZN9benchmark5emptyEv)
        /*0020*/ 	.word	0x00000004


	//----- nvinfo : EIATTR_FRAME_SIZE
	.align		4
.L_5:
        /*0024*/ 	.byte	0x04, 0x11
        /*0026*/ 	.short	(.L_7 - .L_6)
	.align		4
.L_6:
        /*0028*/ 	.word	index@(_ZN9benchmark5emptyEv)
        /*002c*/ 	.word	0x00000000


	//----- nvinfo : EIATTR_MIN_STACK_SIZE
	.align		4
.L_7:
        /*0030*/ 	.byte	0x04, 0x12
        /*0032*/ 	.short	(.L_9 - .L_8)
	.align		4
.L_8:
        /*0034*/ 	.word	index@(_ZN9benchmark5emptyEv)
        /*0038*/ 	.word	0x00000000


	//----- nvinfo : EIATTR_MIN_STACK_SIZE
	.align		4
.L_9:
        /*003c*/ 	.byte	0x04, 0x12
        /*003e*/ 	.short	(.L_11 - .L_10)
	.align		4
.L_10:
        /*0040*/ 	.word	index@(_ZN9benchmark12matMulKernelEPfS0_S0_iii)
        /*0044*/ 	.word	0x00000000
.L_11:


//--------------------- .nv.compat                --------------------------
	.section	.nv.compat,"",@"SHT_CUDA_COMPAT_INFO"
	.align	4
        /*0000*/ 	.byte	0x02, 0x09, 0x00, 0x00, 0x02, 0x02, 0x01, 0x00, 0x02, 0x05, 0x05, 0x00, 0x03, 0x07, 0x01, 0x01
        /*0010*/ 	.byte	0x02, 0x03, 0x00, 0x00, 0x02, 0x06, 0x01, 0x00, 0x04, 0x0b, 0x08, 0x00, 0x09, 0x00, 0x00, 0x00
        /*0020*/ 	.byte	0x00, 0x00, 0x00, 0x00


//--------------------- .nv.info._ZN9benchmark5emptyEv --------------------------
	.section	.nv.info._ZN9benchmark5emptyEv,"",@"SHT_CUDA_INFO"
	.sectionflags	@""
	.align	4


	//----- nvinfo : EIATTR_CUDA_API_VERSION
	.align		4
        /*0000*/ 	.byte	0x04, 0x37
        /*0002*/ 	.short	(.L_13 - .L_12)
.L_12:
        /*0004*/ 	.word	0x00000082


	//----- nvinfo : EIATTR_SPARSE_MMA_MASK
	.align		4
.L_13:
        /*0008*/ 	.byte	0x03, 0x50
        /*000a*/ 	.short	0x0000


	//----- nvinfo : EIATTR_MAXREG_COUNT
	.align		4
        /*000c*/ 	.byte	0x03, 0x1b
        /*000e*/ 	.short	0x00ff


	//----- nvinfo : EIATTR_MERCURY_ISA_VERSION
	.align		4
        /*0010*/ 	.byte	0x03, 0x5f
        /*0012*/ 	.short	0x0101


	//----- nvinfo : EIATTR_VRC_CTA_INIT_COUNT
	.align		4
        /*0014*/ 	.byte	0x02, 0x4a
	.zero		1
	.zero		1


	//----- nvinfo : EIATTR_EXIT_INSTR_OFFSETS
	.align		4
        /*0018*/ 	.byte	0x04, 0x1c
        /*001a*/ 	.short	(.L_15 - .L_14)


	//   ....[0]....
.L_14:
        /*001c*/ 	.word	0x00000010


	//----- nvinfo : EIATTR_SW_WAR
	.align		4
.L_15:
        /*0020*/ 	.byte	0x04, 0x36
        /*0022*/ 	.short	(.L_17 - .L_16)
.L_16:
        /*0024*/ 	.word	0x00000008
.L_17:


//--------------------- .nv.info._ZN9benchmark12matMulKernelEPfS0_S0_iii --------------------------
	.section	.nv.info._ZN9benchmark12matMulKernelEPfS0_S0_iii,"",@"SHT_CUDA_INFO"
	.sectionflags	@""
	.align	4


	//----- nvinfo : EIATTR_CUDA_API_VERSION
	.align		4
        /*0000*/ 	.byte	0x04, 0x37
        /*0002*/ 	.short	(.L_19 - .L_18)
.L_18:
        /*0004*/ 	.word	0x00000082


	//----- nvinfo : EIATTR_KPARAM_INFO
	.align		4
.L_19:
        /*0008*/ 	.byte	0x04, 0x17
        /*000a*/ 	.short	(.L_21 - .L_20)
.L_20:
        /*000c*/ 	.word	0x00000000
        /*0010*/ 	.short	0x0005
        /*0012*/ 	.short	0x0020
        /*0014*/ 	.byte	0x00, 0xf0, 0x11, 0x00


	//----- nvinfo : EIATTR_KPARAM_INFO
	.align		4
.L_21:
        /*0018*/ 	.byte	0x04, 0x17
        /*001a*/ 	.short	(.L_23 - .L_22)
.L_22:
        /*001c*/ 	.word	0x00000000
        /*0020*/ 	.short	0x0004
        /*0022*/ 	.short	0x001c
        /*0024*/ 	.byte	0x00, 0xf0, 0x11, 0x00


	//----- nvinfo : EIATTR_KPARAM_INFO
	.align		4
.L_23:
        /*0028*/ 	.byte	0x04, 0x17
        /*002a*/ 	.short	(.L_25 - .L_24)
.L_24:
        /*002c*/ 	.word	0x00000000
        /*0030*/ 	.short	0x0003
        /*0032*/ 	.short	0x0018
        /*0034*/ 	.byte	0x00, 0xf0, 0x11, 0x00


	//----- nvinfo : EIATTR_KPARAM_INFO
	.align		4
.L_25:
        /*0038*/ 	.byte	0x04, 0x17
        /*003a*/ 	.short	(.L_27 - .L_26)
.L_26:
        /*003c*/ 	.word	0x00000000
        /*0040*/ 	.short	0x0002
        /*0042*/ 	.short	0x0010
        /*0044*/ 	.byte	0x00, 0xf5, 0x21, 0x00


	//----- nvinfo : EIATTR_KPARAM_INFO
	.align		4
.L_27:
        /*0048*/ 	.byte	0x04, 0x17
        /*004a*/ 	.short	(.L_29 - .L_28)
.L_28:
        /*004c*/ 	.word	0x00000000
        /*0050*/ 	.short	0x0001
        /*0052*/ 	.short	0x0008
        /*0054*/ 	.byte	0x00, 0xf5, 0x21, 0x00


	//----- nvinfo : EIATTR_KPARAM_INFO
	.align		4
.L_29:
        /*0058*/ 	.byte	0x04, 0x17
        /*005a*/ 	.short	(.L_31 - .L_30)
.L_30:
        /*005c*/ 	.word	0x00000000
        /*0060*/ 	.short	0x0000
        /*0062*/ 	.short	0x0000
        /*0064*/ 	.byte	0x00, 0xf5, 0x21, 0x00


	//----- nvinfo : EIATTR_SPARSE_MMA_MASK
	.align		4
.L_31:
        /*0068*/ 	.byte	0x03, 0x50
        /*006a*/ 	.short	0x0000


	//----- nvinfo : EIATTR_MAXREG_COUNT
	.align		4
        /*006c*/ 	.byte	0x03, 0x1b
        /*006e*/ 	.short	0x00ff


	//----- nvinfo : EIATTR_MERCURY_ISA_VERSION
	.align		4
        /*0070*/ 	.byte	0x03, 0x5f
        /*0072*/ 	.short	0x0101


	//----- nvinfo : EIATTR_VRC_CTA_INIT_COUNT
	.align		4
        /*0074*/ 	.byte	0x02, 0x4a
	.zero		1
	.zero		1


	//----- nvinfo : EIATTR_EXIT_INSTR_OFFSETS
	.align		4
        /*0078*/ 	.byte	0x04, 0x1c
        /*007a*/ 	.short	(.L_33 - .L_32)


	//   ....[0]....
.L_32:
        /*007c*/ 	.word	0x000000d0


	//   ....[1]....
        /*0080*/ 	.word	0x000008f0


	//----- nvinfo : EIATTR_CBANK_PARAM_SIZE
	.align		4
.L_33:
        /*0084*/ 	.byte	0x03, 0x19
        /*0086*/ 	.short	0x0024


	//----- nvinfo : EIATTR_PARAM_CBANK
	.align		4
        /*0088*/ 	.byte	0x04, 0x0a
        /*008a*/ 	.short	(.L_35 - .L_34)
	.align		4
.L_34:
        /*008c*/ 	.word	index@(.nv.constant0._ZN9benchmark12matMulKernelEPfS0_S0_iii)
        /*0090*/ 	.short	0x0380
        /*0092*/ 	.short	0x0024


	//----- nvinfo : EIATTR_SW_WAR
	.align		4
.L_35:
        /*0094*/ 	.byte	0x04, 0x36
        /*0096*/ 	.short	(.L_37 - .L_36)
.L_36:
        /*0098*/ 	.word	0x00000008
.L_37:


//--------------------- .nv.callgraph             --------------------------
	.section	.nv.callgraph,"",@"SHT_CUDA_CALLGRAPH"
	.align	4
	.sectionentsize	8
	.align		4
        /*0000*/ 	.word	0x00000000
	.align		4
        /*0004*/ 	.word	0xffffffff
	.align		4
        /*0008*/ 	.word	0x00000000
	.align		4
        /*000c*/ 	.word	0xfffffffe
	.align		4
        /*0010*/ 	.word	0x00000000
	.align		4
        /*0014*/ 	.word	0xfffffffd
	.align		4
        /*0018*/ 	.word	0x00000000
	.align		4
        /*001c*/ 	.word	0xfffffffc


//--------------------- .text._ZN9benchmark5emptyEv --------------------------
	.section	.text._ZN9benchmark5emptyEv,"ax",@progbits
	.align	128
        .global         _ZN9benchmark5emptyEv
        .type           _ZN9benchmark5emptyEv,@function
        .size           _ZN9benchmark5emptyEv,(.L_x_6 - _ZN9benchmark5emptyEv)
        .other          _ZN9benchmark5emptyEv,@"STO_CUDA_ENTRY STV_DEFAULT"
_ZN9benchmark5emptyEv:
.text._ZN9benchmark5emptyEv:
[----:B------:R-:W-:Y:S01]  /*0000*/  LDC R1, c[0x0][0x37c] ;  /* 0x0000df00ff017b82 */ /* 0x000fe20000000800 */
[----:B------:R-:W-:Y:S05]  /*0010*/  EXIT ;  /* 0x000000000000794d */ /* 0x000fea0003800000 */
.L_x_0:
[----:B------:R-:W-:-:S00]  /*0020*/  BRA `(.L_x_0) ;  /* 0xfffffffc00fc7947 */ /* 0x000fc0000383ffff */
[----:B------:R-:W-:-:S00]  /*0030*/  NOP ;  /* 0x0000000000007918 */ /* 0x000fc00000000000 */
        /* <DEDUP_REMOVED lines=12> */
.L_x_6:


//--------------------- .text._ZN9benchmark12matMulKernelEPfS0_S0_iii --------------------------
	.section	.text._ZN9benchmark12matMulKernelEPfS0_S0_iii,"ax",@progbits
	.align	128
        .global         _ZN9benchmark12matMulKernelEPfS0_S0_iii
        .type           _ZN9benchmark12matMulKernelEPfS0_S0_iii,@function
        .size           _ZN9benchmark12matMulKernelEPfS0_S0_iii,(.L_x_7 - _ZN9benchmark12matMulKernelEPfS0_S0_iii)
        .other          _ZN9benchmark12matMulKernelEPfS0_S0_iii,@"STO_CUDA_ENTRY STV_DEFAULT"
_ZN9benchmark12matMulKernelEPfS0_S0_iii:
.text._ZN9benchmark12matMulKernelEPfS0_S0_iii:
[----:B------:R-:W-:Y:S01]  /*0000*/  LDC R1, c[0x0][0x37c] ;  /* 0x0000df00ff017b82 */ /* 0x000fe20000000800 */
[----:B------:R-:W0:Y:S01]  /*0010*/  S2R R0, SR_CTAID.X ;  /* 0x0000000000007919 */ /* 0x000e220000002500 */
[----:B------:R-:W1:Y:S06]  /*0020*/  LDCU UR4, c[0x0][0x364] ;  /* 0x00006c80ff0477ac */ /* 0x000e6c0008000800 */
[----:B------:R-:W2:Y:S01]  /*0030*/  LDC R17, c[0x0][0x3a0] ;  /* 0x0000e800ff117b82 */ /* 0x000ea20000000800 */
[----:B------:R-:W0:Y:S01]  /*0040*/  S2R R5, SR_TID.X ;  /* 0x0000000000057919 */ /* 0x000e220000002100 */
[----:B------:R-:W0:Y:S01]  /*0050*/  LDCU UR5, c[0x0][0x360] ;  /* 0x00006c00ff0577ac */ /* 0x000e220008000800 */
[----:B------:R-:W1:Y:S01]  /*0060*/  S2R R16, SR_CTAID.Y ;  /* 0x0000000000107919 */ /* 0x000e620000002600 */
[----:B------:R-:W3:Y:S01]  /*0070*/  LDCU UR6, c[0x0][0x398] ;  /* 0x00007300ff0677ac */ /* 0x000ee20008000800 */
[----:B------:R-:W1:Y:S01]  /*0080*/  S2R R3, SR_TID.Y ;  /* 0x0000000000037919 */ /* 0x000e620000002200 */
[----:B0-----:R-:W-:-:S05]  /*0090*/  IMAD R0, R0, UR5, R5 ;  /* 0x0000000500007c24 */ /* 0x001fca000f8e0205 */
[----:B--2---:R-:W-:Y:S01]  /*00a0*/  ISETP.GE.AND P0, PT, R0, R17, PT ;  /* 0x000000110000720c */ /* 0x004fe20003f06270 */
[----:B-1----:R-:W-:-:S05]  /*00b0*/  IMAD R16, R16, UR4, R3 ;  /* 0x0000000410107c24 */ /* 0x002fca000f8e0203 */
[----:B---3--:R-:W-:-:S13]  /*00c0*/  ISETP.GE.OR P0, PT, R16, UR6, P0 ;  /* 0x0000000610007c0c */ /* 0x008fda0008706670 */
[----:B------:R-:W-:Y:S05]  /*00d0*/  @P0 EXIT ;  /* 0x000000000000094d */ /* 0x000fea0003800000 */
[----:B------:R-:W0:Y:S01]  /*00e0*/  LDC R19, c[0x0][0x39c] ;  /* 0x0000e700ff137b82 */ /* 0x000e220000000800 */
[----:B------:R-:W1:Y:S01]  /*00f0*/  LDCU.64 UR4, c[0x0][0x358] ;  /* 0x00006b00ff0477ac */ /* 0x000e620008000a00 */
[----:B------:R-:W-:Y:S01]  /*0100*/  HFMA2 R24, -RZ, RZ, 0, 0 ;  /* 0x00000000ff187431 */ /* 0x000fe200000001ff */
[----:B0-----:R-:W-:-:S13]  /*0110*/  ISETP.GE.AND P0, PT, R19, 0x1, PT ;  /* 0x000000011300780c */ /* 0x001fda0003f06270 */
[----:B-1----:R-:W-:Y:S05]  /*0120*/  @!P0 BRA `(.L_x_1) ;  /* 0x0000000400e08947 */ /* 0x002fea0003800000 */
[C---:B------:R-:W-:Y:S01]  /*0130*/  ISETP.GE.U32.AND P1, PT, R19.reuse, 0x8, PT ;  /* 0x000000081300780c */ /* 0x040fe20003f26070 */
[----:B------:R-:W-:Y:S01]  /*0140*/  IMAD R20, R16, R19, RZ ;  /* 0x0000001310147224 */ /* 0x000fe200078e02ff */
[----:B------:R-:W-:Y:S02]  /*0150*/  LOP3.LUT R27, R19, 0x7, RZ, 0xc0, !PT ;  /* 0x00000007131b7812 */ /* 0x000fe400078ec0ff */
[----:B------:R-:W-:Y:S02]  /*0160*/  MOV R24, RZ ;  /* 0x000000ff00187202 */ /* 0x000fe40000000f00 */
[----:B------:R-:W-:Y:S02]  /*0170*/  ISETP.NE.AND P0, PT, R27, RZ, PT ;  /* 0x000000ff1b00720c */ /* 0x000fe40003f05270 */
[----:B------:R-:W-:-:S05]  /*0180*/  MOV R21, RZ ;  /* 0x000000ff00157202 */ /* 0x000fca0000000f00 */
[----:B------:R-:W-:Y:S06]  /*0190*/  @!P1 BRA `(.L_x_2) ;  /* 0x0000000000c49947 */ /* 0x000fec0003800000 */
[----:B------:R-:W0:Y:S01]  /*01a0*/  LDC.64 R2, c[0x0][0x380] ;  /* 0x0000e000ff027b82 */ /* 0x000e220000000a00 */
[----:B------:R-:W-:Y:S02]  /*01b0*/  LOP3.LUT R21, R19, 0x7ffffff8, RZ, 0xc0, !PT ;  /* 0x7ffffff813157812 */ /* 0x000fe400078ec0ff */
[----:B------:R-:W-:Y:S02]  /*01c0*/  MOV R24, RZ ;  /* 0x000000ff00187202 */ /* 0x000fe40000000f00 */
[----:B------:R-:W-:Y:S02]  /*01d0*/  MOV R18, R0 ;  /* 0x0000000000127202 */ /* 0x000fe40000000f00 */
[----:B------:R-:W-:Y:S01]  /*01e0*/  IADD3 R22, PT, PT, -R21, RZ, RZ ;  /* 0x000000ff15167210 */ /* 0x000fe20007ffe1ff */
[----:B0-----:R-:W-:-:S03]  /*01f0*/  IMAD.WIDE.U32 R2, R20, 0x4, R2 ;  /* 0x0000000414027825 */ /* 0x001fc600078e0002 */
[----:B------:R-:W-:-:S04]  /*0200*/  IADD3 R4, P1, PT, R2, 0x10, RZ ;  /* 0x0000001002047810 */ /* 0x000fc80007f3e0ff */
[----:B------:R-:W-:-:S09]  /*0210*/  IADD3.X R5, PT, PT, RZ, R3, RZ, P1, !PT ;  /* 0x00000003ff057210 */ /* 0x000fd20000ffe4ff */
.L_x_3:
[----:B------:R-:W0:Y:S01]  /*0220*/  LDC.64 R14, c[0x0][0x388] ;  /* 0x0000e200ff0e7b82 */ /* 0x000e220000000a00 */
[----:B------:R-:W-:Y:S02]  /*0230*/  MOV R2, R4 ;  /* 0x0000000400027202 */ /* 0x000fe40000000f00 */
[----:B------:R-:W-:-:S05]  /*0240*/  MOV R3, R5 ;  /* 0x0000000500037202 */ /* 0x000fca0000000f00 */
[----:B------:R-:W2:Y:S04]  /*0250*/  LDG.E R25, desc[UR4][R2.64+-0x10] ;  /* 0xfffff00402197981 */ /* 0x000ea8000c1e1900 */
[----:B------:R-:W3:Y:S04]  /*0260*/  LDG.E R23, desc[UR4][R2.64+-0xc] ;  /* 0xfffff40402177981 */ /* 0x000ee8000c1e1900 */
[----:B------:R-:W4:Y:S04]  /*0270*/  LDG.E R29, desc[UR4][R2.64+-0x8] ;  /* 0xfffff804021d7981 */ /* 0x000f28000c1e1900 */
[----:B------:R-:W5:Y:S01]  /*0280*/  LDG.E R28, desc[UR4][R2.64+-0x4] ;  /* 0xfffffc04021c7981 */ /* 0x000f62000c1e1900 */
[----:B0-----:R-:W-:-:S05]  /*0290*/  IMAD.WIDE R14, R18, 0x4, R14 ;  /* 0x00000004120e7825 */ /* 0x001fca00078e020e */
[----:B------:R0:W2:Y:S01]  /*02a0*/  LDG.E R26, desc[UR4][R14.64] ;  /* 0x000000040e1a7981 */ /* 0x0000a2000c1e1900 */
[----:B------:R-:W-:-:S04]  /*02b0*/  IMAD.WIDE R12, R17, 0x4, R14 ;  /* 0x00000004110c7825 */ /* 0x000fc800078e020e */
[C---:B------:R-:W-:Y:S02]  /*02c0*/  IMAD.WIDE R4, R17.reuse, 0x4, R12 ;  /* 0x0000000411047825 */ /* 0x040fe400078e020c */
[----:B------:R-:W3:Y:S02]  /*02d0*/  LDG.E R12, desc[UR4][R12.64] ;  /* 0x000000040c0c7981 */ /* 0x000ee4000c1e1900 */
[C---:B------:R-:W-:Y:S02]  /*02e0*/  IMAD.WIDE R8, R17.reuse, 0x4, R4 ;  /* 0x0000000411087825 */ /* 0x040fe400078e0204 */
[----:B------:R-:W4:Y:S02]  /*02f0*/  LDG.E R4, desc[UR4][R4.64] ;  /* 0x0000000404047981 */ /* 0x000f24000c1e1900 */
[C---:B------:R-:W-:Y:S02]  /*0300*/  IMAD.WIDE R6, R17.reuse, 0x4, R8 ;  /* 0x0000000411067825 */ /* 0x040fe400078e0208 */
[----:B------:R-:W5:Y:S02]  /*0310*/  LDG.E R8, desc[UR4][R8.64] ;  /* 0x0000000408087981 */ /* 0x000f64000c1e1900 */
[----:B------:R-:W-:-:S02]  /*0320*/  IMAD.WIDE R10, R17, 0x4, R6 ;  /* 0x00000004110a7825 */ /* 0x000fc400078e0206 */
[----:B------:R-:W5:Y:S04]  /*0330*/  LDG.E R5, desc[UR4][R2.64] ;  /* 0x0000000402057981 */ /* 0x000f68000c1e1900 */
[----:B------:R-:W5:Y:S01]  /*0340*/  LDG.E R6, desc[UR4][R6.64] ;  /* 0x0000000406067981 */ /* 0x000f62000c1e1900 */
[----:B0-----:R-:W-:-:S03]  /*0350*/  IMAD.WIDE R14, R17, 0x4, R10 ;  /* 0x00000004110e7825 */ /* 0x001fc600078e020a */
[----:B------:R-:W5:Y:S04]  /*0360*/  LDG.E R10, desc[UR4][R10.64] ;  /* 0x000000040a0a7981 */ /* 0x000f68000c1e1900 */
[----:B------:R-:W5:Y:S04]  /*0370*/  LDG.E R13, desc[UR4][R14.64] ;  /* 0x000000040e0d7981 */ /* 0x000f68000c1e1900 */
[----:B------:R-:W5:Y:S04]  /*0380*/  LDG.E R7, desc[UR4][R2.64+0x4] ;  /* 0x0000040402077981 */ /* 0x000f68000c1e1900 */
[----:B------:R-:W5:Y:S01]  /*0390*/  LDG.E R9, desc[UR4][R2.64+0xc] ;  /* 0x00000c0402097981 */ /* 0x000f62000c1e1900 */
[----:B--2---:R-:W-:Y:S01]  /*03a0*/  FFMA R26, R25, R26, R24 ;  /* 0x0000001a191a7223 */ /* 0x004fe20000000018 */
[----:B------:R-:W-:-:S02]  /*03b0*/  IMAD.WIDE R24, R17, 0x4, R14 ;  /* 0x0000000411187825 */ /* 0x000fc400078e020e */
[----:B------:R-:W2:Y:S04]  /*03c0*/  LDG.E R14, desc[UR4][R2.64+0x8] ;  /* 0x00000804020e7981 */ /* 0x000ea8000c1e1900 */
[----:B------:R-:W2:Y:S01]  /*03d0*/  LDG.E R24, desc[UR4][R24.64] ;  /* 0x0000000418187981 */ /* 0x000ea2000c1e1900 */
[----:B---3--:R-:W-:Y:S01]  /*03e0*/  FFMA R12, R23, R12, R26 ;  /* 0x0000000c170c7223 */ /* 0x008fe2000000001a */
[----:B------:R-:W-:-:S03]  /*03f0*/  IADD3 R22, PT, PT, R22, 0x8, RZ ;  /* 0x0000000816167810 */ /* 0x000fc60007ffe0ff */
[----:B----4-:R-:W-:Y:S01]  /*0400*/  FFMA R29, R29, R4, R12 ;  /* 0x000000041d1d7223 */ /* 0x010fe2000000000c */
[----:B------:R-:W-:-:S03]  /*0410*/  ISETP.NE.AND P1, PT, R22, RZ, PT ;  /* 0x000000ff1600720c */ /* 0x000fc60003f25270 */
[----:B-----5:R-:W-:Y:S01]  /*0420*/  FFMA R8, R28, R8, R29 ;  /* 0x000000081c087223 */ /* 0x020fe2000000001d */
[----:B------:R-:W-:-:S03]  /*0430*/  IADD3 R4, P2, PT, R2, 0x20, RZ ;  /* 0x0000002002047810 */ /* 0x000fc60007f5e0ff */
[----:B------:R-:W-:Y:S01]  /*0440*/  FFMA R6, R5, R6, R8 ;  /* 0x0000000605067223 */ /* 0x000fe20000000008 */
[----:B------:R-:W-:Y:S02]  /*0450*/  IADD3.X R5, PT, PT, RZ, R3, RZ, P2, !PT ;  /* 0x00000003ff057210 */ /* 0x000fe400017fe4ff */
[----:B------:R-:W-:Y:S01]  /*0460*/  LEA R18, R17, R18, 0x3 ;  /* 0x0000001211127211 */ /* 0x000fe200078e18ff */
[----:B------:R-:W-:-:S04]  /*0470*/  FFMA R7, R7, R10, R6 ;  /* 0x0000000a07077223 */ /* 0x000fc80000000006 */
[----:B--2---:R-:W-:-:S04]  /*0480*/  FFMA R14, R14, R13, R7 ;  /* 0x0000000d0e0e7223 */ /* 0x004fc80000000007 */
[----:B------:R-:W-:Y:S01]  /*0490*/  FFMA R24, R9, R24, R14 ;  /* 0x0000001809187223 */ /* 0x000fe2000000000e */
[----:B------:R-:W-:Y:S06]  /*04a0*/  @P1 BRA `(.L_x_3) ;  /* 0xfffffffc005c1947 */ /* 0x000fec000383ffff */
.L_x_2:
[----:B------:R-:W-:Y:S05]  /*04b0*/  @!P0 BRA `(.L_x_1) ;  /* 0x0000000000fc8947 */ /* 0x000fea0003800000 */
[----:B------:R-:W-:Y:S02]  /*04c0*/  ISETP.GE.U32.AND P1, PT, R27, 0x4, PT ;  /* 0x000000041b00780c */ /* 0x000fe40003f26070 */
[----:B------:R-:W-:-:S04]  /*04d0*/  LOP3.LUT R14, R19, 0x3, RZ, 0xc0, !PT ;  /* 0x00000003130e7812 */ /* 0x000fc800078ec0ff */
[----:B------:R-:W-:-:S07]  /*04e0*/  ISETP.NE.AND P0, PT, R14, RZ, PT ;  /* 0x000000ff0e00720c */ /* 0x000fce0003f05270 */
[----:B------:R-:W-:Y:S06]  /*04f0*/  @!P1 BRA `(.L_x_4) ;  /* 0x00000000006c9947 */ /* 0x000fec0003800000 */
[----:B------:R-:W0:Y:S01]  /*0500*/  LDC.64 R4, c[0x0][0x388] ;  /* 0x0000e200ff047b82 */ /* 0x000e220000000a00 */
[----:B------:R-:W1:Y:S01]  /*0510*/  LDCU.64 UR6, c[0x0][0x380] ;  /* 0x00007000ff0677ac */ /* 0x000e620008000a00 */
[----:B------:R-:W-:Y:S01]  /*0520*/  IMAD R7, R21, R17, R0 ;  /* 0x0000001115077224 */ /* 0x000fe200078e0200 */
[CC--:B------:R-:W-:Y:S02]  /*0530*/  IADD3 R3, PT, PT, R20.reuse, R21.reuse, RZ ;  /* 0x0000001514037210 */ /* 0x0c0fe40007ffe0ff */
[----:B------:R-:W-:-:S03]  /*0540*/  IADD3 R8, P1, PT, R20, R21, RZ ;  /* 0x0000001514087210 */ /* 0x000fc60007f3e0ff */
[----:B------:R-:W2:Y:S01]  /*0550*/  LDC.64 R12, c[0x0][0x380] ;  /* 0x0000e000ff0c7b82 */ /* 0x000ea20000000a00 */
[----:B0-----:R-:W-:-:S04]  /*0560*/  IMAD.WIDE R4, R7, 0x4, R4 ;  /* 0x0000000407047825 */ /* 0x001fc800078e0204 */
[----:B------:R-:W-:Y:S02]  /*0570*/  IMAD.WIDE R6, R17, 0x4, R4 ;  /* 0x0000000411067825 */ /* 0x000fe400078e0204 */
[----:B------:R-:W3:Y:S02]  /*0580*/  LDG.E R4, desc[UR4][R4.64] ;  /* 0x0000000404047981 */ /* 0x000ee4000c1e1900 */
[----:B--2---:R-:W-:Y:S01]  /*0590*/  IMAD.WIDE.U32 R12, R3, 0x4, R12 ;  /* 0x00000004030c7825 */ /* 0x004fe200078e000c */
[----:B------:R-:W-:Y:S02]  /*05a0*/  IADD3.X R3, PT, PT, RZ, RZ, RZ, P1, !PT ;  /* 0x000000ffff037210 */ /* 0x000fe40000ffe4ff */
[----:B-1----:R-:W-:-:S03]  /*05b0*/  LEA R2, P1, R8, UR6, 0x2 ;  /* 0x0000000608027c11 */ /* 0x002fc6000f8210ff */
[----:B------:R-:W3:Y:S01]  /*05c0*/  LDG.E R13, desc[UR4][R12.64] ;  /* 0x000000040c0d7981 */ /* 0x000ee2000c1e1900 */
[----:B------:R-:W-:Y:S01]  /*05d0*/  LEA.HI.X R3, R8, UR7, R3, 0x2, P1 ;  /* 0x0000000708037c11 */ /* 0x000fe200088f1403 */
[C---:B------:R-:W-:Y:S02]  /*05e0*/  IMAD.WIDE R8, R17.reuse, 0x4, R6 ;  /* 0x0000000411087825 */ /* 0x040fe400078e0206 */
[----:B------:R-:W2:Y:S04]  /*05f0*/  LDG.E R6, desc[UR4][R6.64] ;  /* 0x0000000406067981 */ /* 0x000ea8000c1e1900 */
[----:B------:R-:W2:Y:S01]  /*0600*/  LDG.E R15, desc[UR4][R2.64+0x4] ;  /* 0x00000404020f7981 */ /* 0x000ea2000c1e1900 */
[----:B------:R-:W-:-:S03]  /*0610*/  IMAD.WIDE R10, R17, 0x4, R8 ;  /* 0x00000004110a7825 */ /* 0x000fc600078e0208 */
[----:B------:R-:W4:Y:S04]  /*0620*/  LDG.E R22, desc[UR4][R8.64] ;  /* 0x0000000408167981 */ /* 0x000f28000c1e1900 */
[----:B------:R-:W4:Y:S04]  /*0630*/  LDG.E R18, desc[UR4][R2.64+0x8] ;  /* 0x0000080402127981 */ /* 0x000f28000c1e1900 */
[----:B------:R-:W5:Y:S04]  /*0640*/  LDG.E R26, desc[UR4][R2.64+0xc] ;  /* 0x00000c04021a7981 */ /* 0x000f68000c1e1900 */
[----:B------:R-:W5:Y:S01]  /*0650*/  LDG.E R10, desc[UR4][R10.64] ;  /* 0x000000040a0a7981 */ /* 0x000f62000c1e1900 */
[----:B------:R-:W-:Y:S01]  /*0660*/  IADD3 R21, PT, PT, R21, 0x4, RZ ;  /* 0x0000000415157810 */ /* 0x000fe20007ffe0ff */
[----:B---3--:R-:W-:-:S04]  /*0670*/  FFMA R24, R13, R4, R24 ;  /* 0x000000040d187223 */ /* 0x008fc80000000018 */
[----:B--2---:R-:W-:-:S04]  /*0680*/  FFMA R15, R15, R6, R24 ;  /* 0x000000060f0f7223 */ /* 0x004fc80000000018 */
[----:B----4-:R-:W-:-:S04]  /*0690*/  FFMA R15, R18, R22, R15 ;  /* 0x00000016120f7223 */ /* 0x010fc8000000000f */
[----:B-----5:R-:W-:-:S07]  /*06a0*/  FFMA R24, R26, R10, R15 ;  /* 0x0000000a1a187223 */ /* 0x020fce000000000f */
.L_x_4:
[----:B------:R-:W-:Y:S05]  /*06b0*/  @!P0 BRA `(.L_x_1) ;  /* 0x00000000007c8947 */ /* 0x000fea0003800000 */
[----:B------:R-:W-:Y:S01]  /*06c0*/  ISETP.NE.AND P1, PT, R14, 0x1, PT ;  /* 0x000000010e00780c */ /* 0x000fe20003f25270 */
[----:B------:R-:W0:Y:S01]  /*06d0*/  LDC.64 R10, c[0x0][0x380] ;  /* 0x0000e000ff0a7b82 */ /* 0x000e220000000a00 */
[----:B------:R-:W-:-:S04]  /*06e0*/  LOP3.LUT R19, R19, 0x1, RZ, 0xc0, !PT ;  /* 0x0000000113137812 */ /* 0x000fc800078ec0ff */
[----:B------:R-:W-:-:S03]  /*06f0*/  ISETP.NE.U32.AND P0, PT, R19, 0x1, PT ;  /* 0x000000011300780c */ /* 0x000fc60003f05070 */
[----:B------:R-:W1:Y:S04]  /*0700*/  LDC.64 R8, c[0x0][0x388] ;  /* 0x0000e200ff087b82 */ /* 0x000e680000000a00 */
[CC--:B------:R-:W-:Y:S02]  /*0710*/  @P1 IADD3 R13, PT, PT, R20.reuse, R21.reuse, RZ ;  /* 0x00000015140d1210 */ /* 0x0c0fe40007ffe0ff */
[----:B------:R-:W-:Y:S02]  /*0720*/  @P1 IADD3 R12, P2, PT, R20, R21, RZ ;  /* 0x00000015140c1210 */ /* 0x000fe40007f5e0ff */
[----:B------:R-:W2:Y:S02]  /*0730*/  @P1 LDC.64 R2, c[0x0][0x380] ;  /* 0x0000e000ff021b82 */ /* 0x000ea40000000a00 */
[----:B------:R-:W-:-:S06]  /*0740*/  @P1 IADD3.X R14, PT, PT, RZ, RZ, RZ, P2, !PT ;  /* 0x000000ffff0e1210 */ /* 0x000fcc00017fe4ff */
[----:B------:R-:W3:Y:S01]  /*0750*/  LDC.64 R4, c[0x0][0x380] ;  /* 0x0000e000ff047b82 */ /* 0x000ee20000000a00 */
[----:B0-----:R-:W-:-:S04]  /*0760*/  @P1 IMAD.WIDE.U32 R10, R13, 0x4, R10 ;  /* 0x000000040d0a1825 */ /* 0x001fc800078e000a */
[C---:B------:R-:W-:Y:S01]  /*0770*/  @P1 IMAD R13, R21.reuse, R17, R0 ;  /* 0x00000011150d1224 */ /* 0x040fe200078e0200 */
[----:B------:R-:W-:Y:S01]  /*0780*/  @P1 IADD3 R21, PT, PT, R21, 0x2, RZ ;  /* 0x0000000215151810 */ /* 0x000fe20007ffe0ff */
[----:B------:R-:W4:Y:S01]  /*0790*/  @P1 LDG.E R11, desc[UR4][R10.64] ;  /* 0x000000040a0b1981 */ /* 0x000f22000c1e1900 */
[----:B------:R-:W0:Y:S01]  /*07a0*/  LDC.64 R6, c[0x0][0x388] ;  /* 0x0000e200ff067b82 */ /* 0x000e220000000a00 */
[----:B-1----:R-:W-:Y:S01]  /*07b0*/  @P1 IMAD.WIDE R8, R13, 0x4, R8 ;  /* 0x000000040d081825 */ /* 0x002fe200078e0208 */
[----:B------:R-:W-:Y:S02]  /*07c0*/  @!P0 IADD3 R15, PT, PT, R20, R21, RZ ;  /* 0x00000015140f8210 */ /* 0x000fe40007ffe0ff */
[----:B--2---:R-:W-:Y:S01]  /*07d0*/  @P1 LEA R2, P2, R12, R2, 0x2 ;  /* 0x000000020c021211 */ /* 0x004fe200078410ff */
[----:B------:R-:W-:-:S03]  /*07e0*/  @!P0 IMAD R21, R21, R17, R0 ;  /* 0x0000001115158224 */ /* 0x000fc600078e0200 */
[----:B------:R-:W-:Y:S01]  /*07f0*/  @P1 LEA.HI.X R3, R12, R3, R14, 0x2, P2 ;  /* 0x000000030c031211 */ /* 0x000fe200010f140e */
[----:B------:R-:W-:Y:S01]  /*0800*/  @P1 IMAD.WIDE R12, R17, 0x4, R8 ;  /* 0x00000004110c1825 */ /* 0x000fe200078e0208 */
[----:B------:R-:W4:Y:S03]  /*0810*/  @P1 LDG.E R14, desc[UR4][R8.64] ;  /* 0x00000004080e1981 */ /* 0x000f26000c1e1900 */
[----:B---3--:R-:W-:Y:S01]  /*0820*/  @!P0 IMAD.WIDE.U32 R4, R15, 0x4, R4 ;  /* 0x000000040f048825 */ /* 0x008fe200078e0004 */
[----:B------:R-:W2:Y:S04]  /*0830*/  @P1 LDG.E R2, desc[UR4][R2.64+0x4] ;  /* 0x0000040402021981 */ /* 0x000ea8000c1e1900 */
[----:B------:R-:W2:Y:S01]  /*0840*/  @P1 LDG.E R12, desc[UR4][R12.64] ;  /* 0x000000040c0c1981 */ /* 0x000ea2000c1e1900 */
[----:B0-----:R-:W-:-:S03]  /*0850*/  @!P0 IMAD.WIDE R6, R21, 0x4, R6 ;  /* 0x0000000415068825 */ /* 0x001fc600078e0206 */
[----:B------:R-:W3:Y:S04]  /*0860*/  @!P0 LDG.E R5, desc[UR4][R4.64] ;  /* 0x0000000404058981 */ /* 0x000ee8000c1e1900 */
[----:B------:R-:W3:Y:S01]  /*0870*/  @!P0 LDG.E R6, desc[UR4][R6.64] ;  /* 0x0000000406068981 */ /* 0x000ee2000c1e1900 */
[----:B----4-:R-:W-:-:S04]  /*0880*/  @P1 FFMA R11, R11, R14, R24 ;  /* 0x0000000e0b0b1223 */ /* 0x010fc80000000018 */
[----:B--2---:R-:W-:-:S04]  /*0890*/  @P1 FFMA R24, R2, R12, R11 ;  /* 0x0000000c02181223 */ /* 0x004fc8000000000b */
[----:B---3--:R-:W-:-:S07]  /*08a0*/  @!P0 FFMA R24, R5, R6, R24 ;  /* 0x0000000605188223 */ /* 0x008fce0000000018 */
.L_x_1:
[----:B------:R-:W0:Y:S01]  /*08b0*/  LDC.64 R2, c[0x0][0x390] ;  /* 0x0000e400ff027b82 */ /* 0x000e220000000a00 */
[----:B------:R-:W-:-:S04]  /*08c0*/  IMAD R17, R16, R17, R0 ;  /* 0x0000001110117224 */ /* 0x000fc800078e0200 */
[----:B0-----:R-:W-:-:S05]  /*08d0*/  IMAD.WIDE R2, R17, 0x4, R2 ;  /* 0x0000000411027825 */ /* 0x001fca00078e0202 */
[----:B------:R-:W-:Y:S01]  /*08e0*/  STG.E desc[UR4][R2.64], R24 ;  /* 0x0000001802007986 */ /* 0x000fe2000c101904 */
[----:B------:R-:W-:Y:S05]  /*08f0*/  EXIT ;  /* 0x000000000000794d */ /* 0x000fea0003800000 */
.L_x_5:
        /* <DEDUP_REMOVED lines=16> */
.L_x_7:


//--------------------- .nv.shared.reserved.0     --------------------------
	.section	.nv.shared.reserved.0,"aw",@nobits
	.weak		__nv_reservedSMEM_offset_0_alias
	.size		__nv_reservedSMEM_offset_0_alias, 0, 64
	.other		__nv_reservedSMEM_offset_0_alias,@"STO_CUDA_RESERVED_SHARED STV_DEFAULT"
__nv_reservedSMEM_offset_0_alias:
	.zero		0
	.zero		64


//--------------------- .nv.constant0._ZN9benchmark5emptyEv --------------------------
	.section	.nv.constant0._ZN9benchmark5emptyEv,"a",@progbits
	.sectionflags	@""
	.align	4
.nv.constant0._ZN9benchmark5emptyEv:
	.zero		896


//--------------------- .nv.constant0._ZN9benchmark12matMulKernelEPfS0_S0_iii --------------------------
	.section	.nv.constant0._ZN9benchmark12matMulKernelEPfS0_S0_iii,"a",@progbits
	.sectionflags	@""
	.align	4
.nv.constant0._ZN9benchmark12matMulKernelEPfS0_S0_iii:
	.zero		932


//--------------------- SYMBOLS --------------------------

	.type		.nv.reservedSmem.offset0,@object
	.size		.nv.reservedSmem.offset0,0x4
